//
// Generated by NVIDIA NVVM Compiler
//
// Compiler Build ID: CL-36424714
// Cuda compilation tools, release 13.0, V13.0.88
// Based on NVVM 20.0.0
//

.version 9.0
.target sm_100
.address_size 64

	// .globl	_Z25nppiArcTan_32f_C1R_kernelPKfiPfiii

.visible .entry _Z25nppiArcTan_32f_C1R_kernelPKfiPfiii(
	.param .u64 .ptr .align 1 _Z25nppiArcTan_32f_C1R_kernelPKfiPfiii_param_0,
	.param .u32 _Z25nppiArcTan_32f_C1R_kernelPKfiPfiii_param_1,
	.param .u64 .ptr .align 1 _Z25nppiArcTan_32f_C1R_kernelPKfiPfiii_param_2,
	.param .u32 _Z25nppiArcTan_32f_C1R_kernelPKfiPfiii_param_3,
	.param .u32 _Z25nppiArcTan_32f_C1R_kernelPKfiPfiii_param_4,
	.param .u32 _Z25nppiArcTan_32f_C1R_kernelPKfiPfiii_param_5
)
{
	.reg .pred 	%p<9>;
	.reg .b32 	%r<17>;
	.reg .b32 	%f<24>;
	.reg .b64 	%rd<12>;

	ld.param.u64 	%rd2, [_Z25nppiArcTan_32f_C1R_kernelPKfiPfiii_param_0];
	ld.param.u32 	%r3, [_Z25nppiArcTan_32f_C1R_kernelPKfiPfiii_param_1];
	ld.param.u64 	%rd3, [_Z25nppiArcTan_32f_C1R_kernelPKfiPfiii_param_2];
	ld.param.u32 	%r4, [_Z25nppiArcTan_32f_C1R_kernelPKfiPfiii_param_3];
	ld.param.u32 	%r5, [_Z25nppiArcTan_32f_C1R_kernelPKfiPfiii_param_4];
	ld.param.u32 	%r6, [_Z25nppiArcTan_32f_C1R_kernelPKfiPfiii_param_5];
	mov.u32 	%r8, %ctaid.x;
	mov.u32 	%r9, %ntid.x;
	mov.u32 	%r10, %tid.x;
	mad.lo.s32 	%r1, %r8, %r9, %r10;
	mov.u32 	%r11, %ctaid.y;
	mov.u32 	%r12, %ntid.y;
	mov.u32 	%r13, %tid.y;
	mad.lo.s32 	%r14, %r11, %r12, %r13;
	setp.ge.s32 	%p1, %r1, %r5;
	setp.ge.s32 	%p2, %r14, %r6;
	or.pred  	%p3, %p1, %p2;
	@%p3 bra 	$L__BB0_6;
	cvta.to.global.u64 	%rd4, %rd2;
	cvta.to.global.u64 	%rd5, %rd3;
	mul.lo.s32 	%r15, %r3, %r14;
	cvt.s64.s32 	%rd6, %r15;
	add.s64 	%rd7, %rd4, %rd6;
	mul.wide.s32 	%rd8, %r1, 4;
	add.s64 	%rd9, %rd7, %rd8;
	mul.lo.s32 	%r16, %r4, %r14;
	cvt.s64.s32 	%rd10, %r16;
	add.s64 	%rd11, %rd5, %rd10;
	add.s64 	%rd1, %rd11, %rd8;
	ld.global.f32 	%f1, [%rd9];
	setp.eq.f32 	%p4, %f1, 0f00000000;
	mov.f32 	%f23, 0f00000000;
	@%p4 bra 	$L__BB0_5;
	abs.f32 	%f2, %f1;
	setp.neu.f32 	%p5, %f2, 0f7F800000;
	@%p5 bra 	$L__BB0_4;
	setp.gt.f32 	%p6, %f1, 0f00000000;
	selp.f32 	%f23, 0f3FC90FDB, 0fBFC90FDB, %p6;
	bra.uni 	$L__BB0_5;
$L__BB0_4:
	setp.gt.f32 	%p7, %f2, 0f3F800000;
	rcp.approx.ftz.f32 	%f7, %f2;
	selp.f32 	%f8, %f7, %f2, %p7;
	mul.f32 	%f9, %f8, %f8;
	fma.rn.f32 	%f10, %f9, 0f3B2090AA, 0fBC6BE14F;
	fma.rn.f32 	%f11, %f10, %f9, 0f3D23397E;
	fma.rn.f32 	%f12, %f11, %f9, 0fBD948A7A;
	fma.rn.f32 	%f13, %f12, %f9, 0f3DD76B21;
	fma.rn.f32 	%f14, %f13, %f9, 0fBE111E88;
	fma.rn.f32 	%f15, %f14, %f9, 0f3E4CAF60;
	fma.rn.f32 	%f16, %f15, %f9, 0fBEAAAA27;
	mul.f32 	%f17, %f9, %f16;
	fma.rn.f32 	%f18, %f17, %f8, %f8;
	neg.f32 	%f19, %f18;
	fma.rn.f32 	%f20, 0f3F6EE581, 0f3FD774EB, %f19;
	selp.f32 	%f21, %f20, %f18, %p7;
	setp.num.f32 	%p8, %f2, %f2;
	copysign.f32 	%f22, %f1, %f21;
	selp.f32 	%f23, %f22, %f21, %p8;
$L__BB0_5:
	st.global.f32 	[%rd1], %f23;
$L__BB0_6:
	ret;

}


// ===== COMPILED SASS (sm_100) =====

	.target	sm_100

	.elftype	@"ET_EXEC"


//--------------------- .note.nv.tkinfo           --------------------------
	.section	.note.nv.tkinfo,"",@"SHT_NOTE"
	.sectionflags	@"SHF_NOTE_NV_TKINFO"
	.tkinfo
        /*0018*/ 	.word	0x00000002
        /*0030*/ 	.string	""
        /*0030*/ 	.string	"ptxas"
        /*0030*/ 	.string	"Cuda compilation tools, release 13.0, V13.0.88"
        /*0030*/ 	.string	"Build cuda_13.0.r13.0/compiler.36424714_0"
        /*0030*/ 	.string	"-arch sm_100 -m 64 "



//--------------------- .note.nv.cuinfo           --------------------------
	.section	.note.nv.cuinfo,"",@"SHT_NOTE"
	.sectionflags	@"SHF_NOTE_NV_CUINFO"
        /*0018*/ 	.short	0x0002
        /*001a*/ 	.short	0x0064
        /*001c*/ 	.short	0x0082
	.zero		2


//--------------------- .nv.info                  --------------------------
	.section	.nv.info,"",@"SHT_CUDA_INFO"
	.align	4


	//----- nvinfo : EIATTR_REGCOUNT
	.align		4
        /*0000*/ 	.byte	0x04, 0x2f
        /*0002*/ 	.short	(.L_1 - .L_0)
	.align		4
.L_0:
        /*0004*/ 	.word	index@(_Z25nppiArcTan_32f_C1R_kernelPKfiPfiii)
        /*0008*/ 	.word	0x0000000a


	//----- nvinfo : EIATTR_FRAME_SIZE
	.align		4
.L_1:
        /*000c*/ 	.byte	0x04, 0x11
        /*000e*/ 	.short	(.L_3 - .L_2)
	.align		4
.L_2:
        /*0010*/ 	.word	index@(_Z25nppiArcTan_32f_C1R_kernelPKfiPfiii)
        /*0014*/ 	.word	0x00000000


	//----- nvinfo : EIATTR_MIN_STACK_SIZE
	.align		4
.L_3:
        /*0018*/ 	.byte	0x04, 0x12
        /*001a*/ 	.short	(.L_5 - .L_4)
	.align		4
.L_4:
        /*001c*/ 	.word	index@(_Z25nppiArcTan_32f_C1R_kernelPKfiPfiii)
        /*0020*/ 	.word	0x00000000
.L_5:


//--------------------- .nv.compat                --------------------------
	.section	.nv.compat,"",@"SHT_CUDA_COMPAT_INFO"
	.align	4
        /*0000*/ 	.byte	0x02, 0x09, 0x00, 0x00, 0x02, 0x02, 0x01, 0x00, 0x02, 0x05, 0x05, 0x00, 0x03, 0x07, 0x01, 0x01
        /*0010*/ 	.byte	0x02, 0x03, 0x00, 0x00, 0x02, 0x06, 0x01, 0x00, 0x04, 0x0b, 0x08, 0x00, 0x01, 0x00, 0x00, 0x00
        /*0020*/ 	.byte	0x00, 0x00, 0x00, 0x00


//--------------------- .nv.info._Z25nppiArcTan_32f_C1R_kernelPKfiPfiii --------------------------
	.section	.nv.info._Z25nppiArcTan_32f_C1R_kernelPKfiPfiii,"",@"SHT_CUDA_INFO"
	.sectionflags	@""
	.align	4


	//----- nvinfo : EIATTR_CUDA_API_VERSION
	.align		4
        /*0000*/ 	.byte	0x04, 0x37
        /*0002*/ 	.short	(.L_7 - .L_6)
.L_6:
        /*0004*/ 	.word	0x00000082


	//----- nvinfo : EIATTR_KPARAM_INFO
	.align		4
.L_7:
        /*0008*/ 	.byte	0x04, 0x17
        /*000a*/ 	.short	(.L_9 - .L_8)
.L_8:
        /*000c*/ 	.word	0x00000000
        /*0010*/ 	.short	0x0005
        /*0012*/ 	.short	0x0020
        /*0014*/ 	.byte	0x00, 0xf0, 0x11, 0x00


	//----- nvinfo : EIATTR_KPARAM_INFO
	.align		4
.L_9:
        /*0018*/ 	.byte	0x04, 0x17
        /*001a*/ 	.short	(.L_11 - .L_10)
.L_10:
        /*001c*/ 	.word	0x00000000
        /*0020*/ 	.short	0x0004
        /*0022*/ 	.short	0x001c
        /*0024*/ 	.byte	0x00, 0xf0, 0x11, 0x00


	//----- nvinfo : EIATTR_KPARAM_INFO
	.align		4
.L_11:
        /*0028*/ 	.byte	0x04, 0x17
        /*002a*/ 	.short	(.L_13 - .L_12)
.L_12:
        /*002c*/ 	.word	0x00000000
        /*0030*/ 	.short	0x0003
        /*0032*/ 	.short	0x0018
        /*0034*/ 	.byte	0x00, 0xf0, 0x11, 0x00


	//----- nvinfo : EIATTR_KPARAM_INFO
	.align		4
.L_13:
        /*0038*/ 	.byte	0x04, 0x17
        /*003a*/ 	.short	(.L_15 - .L_14)
.L_14:
        /*003c*/ 	.word	0x00000000
        /*0040*/ 	.short	0x0002
        /*0042*/ 	.short	0x0010
        /*0044*/ 	.byte	0x00, 0xf5, 0x21, 0x00


	//----- nvinfo : EIATTR_KPARAM_INFO
	.align		4
.L_15:
        /*0048*/ 	.byte	0x04, 0x17
        /*004a*/ 	.short	(.L_17 - .L_16)
.L_16:
        /*004c*/ 	.word	0x00000000
        /*0050*/ 	.short	0x0001
        /*0052*/ 	.short	0x0008
        /*0054*/ 	.byte	0x00, 0xf0, 0x11, 0x00


	//----- nvinfo : EIATTR_KPARAM_INFO
	.align		4
.L_17:
        /*0058*/ 	.byte	0x04, 0x17
        /*005a*/ 	.short	(.L_19 - .L_18)
.L_18:
        /*005c*/ 	.word	0x00000000
        /*0060*/ 	.short	0x0000
        /*0062*/ 	.short	0x0000
        /*0064*/ 	.byte	0x00, 0xf5, 0x21, 0x00


	//----- nvinfo : EIATTR_SPARSE_MMA_MASK
	.align		4
.L_19:
        /*0068*/ 	.byte	0x03, 0x50
        /*006a*/ 	.short	0x0000


	//----- nvinfo : EIATTR_MAXREG_COUNT
	.align		4
        /*006c*/ 	.byte	0x03, 0x1b
        /*006e*/ 	.short	0x00ff


	//----- nvinfo : EIATTR_MERCURY_ISA_VERSION
	.align		4
        /*0070*/ 	.byte	0x03, 0x5f
        /*0072*/ 	.short	0x0101


	//----- nvinfo : EIATTR_VRC_CTA_INIT_COUNT
	.align		4
        /*0074*/ 	.byte	0x02, 0x4a
	.zero		1
	.zero		1


	//----- nvinfo : EIATTR_EXIT_INSTR_OFFSETS
	.align		4
        /*0078*/ 	.byte	0x04, 0x1c
        /*007a*/ 	.short	(.L_21 - .L_20)


	//   ....[0]....
.L_20:
        /*007c*/ 	.word	0x000000d0


	//   ....[1]....
        /*0080*/ 	.word	0x000003a0


	//----- nvinfo : EIATTR_CRS_STACK_SIZE
	.align		4
.L_21:
        /*0084*/ 	.byte	0x04, 0x1e
        /*0086*/ 	.short	(.L_23 - .L_22)
.L_22:
        /*0088*/ 	.word	0x00000000


	//----- nvinfo : EIATTR_CBANK_PARAM_SIZE
	.align		4
.L_23:
        /*008c*/ 	.byte	0x03, 0x19
        /*008e*/ 	.short	0x0024


	//----- nvinfo : EIATTR_PARAM_CBANK
	.align		4
        /*0090*/ 	.byte	0x04, 0x0a
        /*0092*/ 	.short	(.L_25 - .L_24)
	.align		4
.L_24:
        /*0094*/ 	.word	index@(.nv.constant0._Z25nppiArcTan_32f_C1R_kernelPKfiPfiii)
        /*0098*/ 	.short	0x0380
        /*009a*/ 	.short	0x0024


	//----- nvinfo : EIATTR_SW_WAR
	.align		4
.L_25:
        /*009c*/ 	.byte	0x04, 0x36
        /*009e*/ 	.short	(.L_27 - .L_26)
.L_26:
        /*00a0*/ 	.word	0x00000008
.L_27:


//--------------------- .nv.callgraph             --------------------------
	.section	.nv.callgraph,"",@"SHT_CUDA_CALLGRAPH"
	.align	4
	.sectionentsize	8
	.align		4
        /*0000*/ 	.word	0x00000000
	.align		4
        /*0004*/ 	.word	0xffffffff
	.align		4
        /*0008*/ 	.word	0x00000000
	.align		4
        /*000c*/ 	.word	0xfffffffe
	.align		4
        /*0010*/ 	.word	0x00000000
	.align		4
        /*0014*/ 	.word	0xfffffffd
	.align		4
        /*0018*/ 	.word	0x00000000
	.align		4
        /*001c*/ 	.word	0xfffffffc


//--------------------- .text._Z25nppiArcTan_32f_C1R_kernelPKfiPfiii --------------------------
	.section	.text._Z25nppiArcTan_32f_C1R_kernelPKfiPfiii,"ax",@progbits
	.align	128
        .global         _Z25nppiArcTan_32f_C1R_kernelPKfiPfiii
        .type           _Z25nppiArcTan_32f_C1R_kernelPKfiPfiii,@function
        .size           _Z25nppiArcTan_32f_C1R_kernelPKfiPfiii,(.L_x_3 - _Z25nppiArcTan_32f_C1R_kernelPKfiPfiii)
        .other          _Z25nppiArcTan_32f_C1R_kernelPKfiPfiii,@"STO_CUDA_ENTRY STV_DEFAULT"
_Z25nppiArcTan_32f_C1R_kernelPKfiPfiii:
.text._Z25nppiArcTan_32f_C1R_kernelPKfiPfiii:
[----:B------:R-:W-:Y:S01]  /*0000*/  LDC R1, c[0x0][0x37c] ;  /* 0x0000df00ff017b82 */ /* 0x000fe20000000800 */
[----:B------:R-:W0:Y:S07]  /*0010*/  S2R R3, SR_TID.Y ;  /* 0x0000000000037919 */ /* 0x000e2e0000002200 */
[----:B------:R-:W1:Y:S01]  /*0020*/  LDC R7, c[0x0][0x360] ;  /* 0x0000d800ff077b82 */ /* 0x000e620000000800 */
[----:B------:R-:W2:Y:S01]  /*0030*/  LDCU UR6, c[0x0][0x3a0] ;  /* 0x00007400ff0677ac */ /* 0x000ea20008000800 */
[----:B------:R-:W1:Y:S01]  /*0040*/  S2R R2, SR_TID.X ;  /* 0x0000000000027919 */ /* 0x000e620000002100 */
[----:B------:R-:W3:Y:S05]  /*0050*/  LDCU UR7, c[0x0][0x39c] ;  /* 0x00007380ff0777ac */ /* 0x000eea0008000800 */
[----:B------:R-:W0:Y:S08]  /*0060*/  S2UR UR5, SR_CTAID.Y ;  /* 0x00000000000579c3 */ /* 0x000e300000002600 */
[----:B------:R-:W0:Y:S08]  /*0070*/  LDC R0, c[0x0][0x364] ;  /* 0x0000d900ff007b82 */ /* 0x000e300000000800 */
[----:B------:R-:W1:Y:S01]  /*0080*/  S2UR UR4, SR_CTAID.X ;  /* 0x00000000000479c3 */ /* 0x000e620000002500 */
[----:B0-----:R-:W-:-:S05]  /*0090*/  IMAD R0, R0, UR5, R3 ;  /* 0x0000000500007c24 */ /* 0x001fca000f8e0203 */
[----:B--2---:R-:W-:Y:S01]  /*00a0*/  ISETP.GE.AND P0, PT, R0, UR6, PT ;  /* 0x0000000600007c0c */ /* 0x004fe2000bf06270 */
[----:B-1----:R-:W-:-:S05]  /*00b0*/  IMAD R7, R7, UR4, R2 ;  /* 0x0000000407077c24 */ /* 0x002fca000f8e0202 */
[----:B---3--:R-:W-:-:S13]  /*00c0*/  ISETP.GE.OR P0, PT, R7, UR7, P0 ;  /* 0x0000000707007c0c */ /* 0x008fda0008706670 */
[----:B------:R-:W-:Y:S05]  /*00d0*/  @P0 EXIT ;  /* 0x000000000000094d */ /* 0x000fea0003800000 */
[----:B------:R-:W0:Y:S01]  /*00e0*/  LDCU UR4, c[0x0][0x388] ;  /* 0x00007100ff0477ac */ /* 0x000e220008000800 */
[----:B------:R-:W1:Y:S01]  /*00f0*/  LDCU.64 UR6, c[0x0][0x380] ;  /* 0x00007000ff0677ac */ /* 0x000e620008000a00 */
[----:B------:R-:W2:Y:S01]  /*0100*/  LDCU.64 UR8, c[0x0][0x390] ;  /* 0x00007200ff0877ac */ /* 0x000ea20008000a00 */
[----:B0-----:R-:W-:Y:S01]  /*0110*/  IMAD R2, R0, UR4, RZ ;  /* 0x0000000400027c24 */ /* 0x001fe2000f8e02ff */
[----:B------:R-:W0:Y:S04]  /*0120*/  LDCU.64 UR4, c[0x0][0x358] ;  /* 0x00006b00ff0477ac */ /* 0x000e280008000a00 */
[C---:B-1----:R-:W-:Y:S01]  /*0130*/  IADD3 R4, P0, PT, R2.reuse, UR6, RZ ;  /* 0x0000000602047c10 */ /* 0x042fe2000ff1e0ff */
[----:B------:R-:W1:Y:S03]  /*0140*/  LDCU UR6, c[0x0][0x398] ;  /* 0x00007300ff0677ac */ /* 0x000e660008000800 */
[----:B------:R-:W-:-:S03]  /*0150*/  LEA.HI.X.SX32 R5, R2, UR7, 0x1, P0 ;  /* 0x0000000702057c11 */ /* 0x000fc600080f0eff */
[----:B------:R-:W-:-:S06]  /*0160*/  IMAD.WIDE R4, R7, 0x4, R4 ;  /* 0x0000000407047825 */ /* 0x000fcc00078e0204 */
[----:B0-----:R-:W3:Y:S01]  /*0170*/  LDG.E R4, desc[UR4][R4.64] ;  /* 0x0000000404047981 */ /* 0x001ee2000c1e1900 */
[----:B------:R-:W-:Y:S01]  /*0180*/  BSSY.RECONVERGENT B0, `(.L_x_0) ;  /* 0x0000020000007945 */ /* 0x000fe20003800200 */
[----:B-1----:R-:W-:-:S05]  /*0190*/  IMAD R0, R0, UR6, RZ ;  /* 0x0000000600007c24 */ /* 0x002fca000f8e02ff */
[----:B--2---:R-:W-:-:S04]  /*01a0*/  IADD3 R2, P1, PT, R0, UR8, RZ ;  /* 0x0000000800027c10 */ /* 0x004fc8000ff3e0ff */
[----:B------:R-:W-:-:S03]  /*01b0*/  LEA.HI.X.SX32 R3, R0, UR9, 0x1, P1 ;  /* 0x0000000900037c11 */ /* 0x000fc600088f0eff */
[----:B------:R-:W-:-:S04]  /*01c0*/  IMAD.WIDE R2, R7, 0x4, R2 ;  /* 0x0000000407027825 */ /* 0x000fc800078e0202 */
[----:B------:R-:W-:Y:S01]  /*01d0*/  HFMA2 R7, -RZ, RZ, 0, 0 ;  /* 0x00000000ff077431 */ /* 0x000fe200000001ff */
[----:B---3--:R-:W-:-:S13]  /*01e0*/  FSETP.NEU.AND P0, PT, R4, RZ, PT ;  /* 0x000000ff0400720b */ /* 0x008fda0003f0d000 */
[----:B------:R-:W-:Y:S05]  /*01f0*/  @!P0 BRA `(.L_x_1) ;  /* 0x0000000000608947 */ /* 0x000fea0003800000 */
[----:B------:R-:W-:-:S13]  /*0200*/  FSETP.NEU.AND P1, PT, |R4|, +INF , PT ;  /* 0x7f8000000400780b */ /* 0x000fda0003f2d200 */
[----:B------:R-:W-:Y:S02]  /*0210*/  @!P1 FSETP.GT.AND P0, PT, R4, RZ, PT ;  /* 0x000000ff0400920b */ /* 0x000fe40003f04000 */
[----:B------:R-:W-:-:S04]  /*0220*/  @!P1 MOV R7, 0x3fc90fdb ;  /* 0x3fc90fdb00079802 */ /* 0x000fc80000000f00 */
[----:B------:R-:W-:Y:S01]  /*0230*/  @!P1 FSEL R7, R7, -1.5707963705062866211, P0 ;  /* 0xbfc90fdb07079808 */ /* 0x000fe20000000000 */
[----:B------:R-:W-:Y:S06]  /*0240*/  @!P1 BRA `(.L_x_1) ;  /* 0x00000000004c9947 */ /* 0x000fec0003800000 */
[----:B------:R-:W0:Y:S01]  /*0250*/  MUFU.RCP R5, |R4| ;  /* 0x4000000400057308 */ /* 0x000e220000001000 */
[----:B------:R-:W-:Y:S01]  /*0260*/  FSETP.GT.AND P0, PT, |R4|, 1, PT ;  /* 0x3f8000000400780b */ /* 0x000fe20003f04200 */
[----:B------:R-:W-:Y:S01]  /*0270*/  HFMA2 R6, -RZ, RZ, 1.857421875, -1409 ;  /* 0x3f6ee581ff067431 */ /* 0x000fe200000001ff */
[----:B------:R-:W-:Y:S02]  /*0280*/  MOV R7, 0x3b2090aa ;  /* 0x3b2090aa00077802 */ /* 0x000fe40000000f00 */
[----:B0-----:R-:W-:-:S05]  /*0290*/  FSEL R5, R5, |R4|, P0 ;  /* 0x4000000405057208 */ /* 0x001fca0000000000 */
[----:B------:R-:W-:-:S04]  /*02a0*/  FMUL R0, R5, R5 ;  /* 0x0000000505007220 */ /* 0x000fc80000400000 */
[----:B------:R-:W-:-:S04]  /*02b0*/  FFMA R7, R0, R7, -0.014396979473531246185 ;  /* 0xbc6be14f00077423 */ /* 0x000fc80000000007 */
[----:B------:R-:W-:-:S04]  /*02c0*/  FFMA R7, R0, R7, 0.039849750697612762451 ;  /* 0x3d23397e00077423 */ /* 0x000fc80000000007 */
[----:B------:R-:W-:-:S04]  /*02d0*/  FFMA R7, R0, R7, -0.072529748082160949707 ;  /* 0xbd948a7a00077423 */ /* 0x000fc80000000007 */
[----:B------:R-:W-:-:S04]  /*02e0*/  FFMA R7, R0, R7, 0.10518480092287063599 ;  /* 0x3dd76b2100077423 */ /* 0x000fc80000000007 */
[----:B------:R-:W-:-:S04]  /*02f0*/  FFMA R7, R0, R7, -0.14171802997589111328 ;  /* 0xbe111e8800077423 */ /* 0x000fc80000000007 */
[----:B------:R-:W-:-:S04]  /*0300*/  FFMA R7, R0, R7, 0.19988775253295898438 ;  /* 0x3e4caf6000077423 */ /* 0x000fc80000000007 */
[----:B------:R-:W-:-:S04]  /*0310*/  FFMA R7, R0, R7, -0.33332940936088562012 ;  /* 0xbeaaaa2700077423 */ /* 0x000fc80000000007 */
[----:B------:R-:W-:-:S04]  /*0320*/  FMUL R0, R0, R7 ;  /* 0x0000000700007220 */ /* 0x000fc80000400000 */
[----:B------:R-:W-:-:S04]  /*0330*/  FFMA R5, R5, R0, R5 ;  /* 0x0000000005057223 */ /* 0x000fc80000000005 */
[----:B------:R-:W-:Y:S01]  /*0340*/  @P0 FFMA R5, R6, 1.6832555532455444336, -R5 ;  /* 0x3fd774eb06050823 */ /* 0x000fe20000000805 */
[----:B------:R-:W-:-:S04]  /*0350*/  FSETP.NAN.AND P0, PT, |R4|, |R4|, PT ;  /* 0x400000040400720b */ /* 0x000fc80003f08200 */
[----:B------:R-:W-:-:S04]  /*0360*/  LOP3.LUT R4, R5, 0x80000000, R4, 0xb8, !PT ;  /* 0x8000000005047812 */ /* 0x000fc800078eb804 */
[----:B------:R-:W-:-:S07]  /*0370*/  FSEL R7, R4, R5, !P0 ;  /* 0x0000000504077208 */ /* 0x000fce0004000000 */
.L_x_1:
[----:B------:R-:W-:Y:S05]  /*0380*/  BSYNC.RECONVERGENT B0 ;  /* 0x0000000000007941 */ /* 0x000fea0003800200 */
.L_x_0:
[----:B------:R-:W-:Y:S01]  /*0390*/  STG.E desc[UR4][R2.64], R7 ;  /* 0x0000000702007986 */ /* 0x000fe2000c101904 */
[----:B------:R-:W-:Y:S05]  /*03a0*/  EXIT ;  /* 0x000000000000794d */ /* 0x000fea0003800000 */
.L_x_2:
[----:B------:R-:W-:-:S00]  /*03b0*/  BRA `(.L_x_2) ;  /* 0xfffffffc00fc7947 */ /* 0x000fc0000383ffff */
[----:B------:R-:W-:-:S00]  /*03c0*/  NOP ;  /* 0x0000000000007918 */ /* 0x000fc00000000000 */
        /* <DEDUP_REMOVED lines=11> */
.L_x_3:


//--------------------- .nv.shared.reserved.0     --------------------------
	.section	.nv.shared.reserved.0,"aw",@nobits
	.weak		__nv_reservedSMEM_offset_0_alias
	.size		__nv_reservedSMEM_offset_0_alias, 0, 64
	.other		__nv_reservedSMEM_offset_0_alias,@"STO_CUDA_RESERVED_SHARED STV_DEFAULT"
__nv_reservedSMEM_offset_0_alias:
	.zero		0
	.zero		64


//--------------------- .nv.constant0._Z25nppiArcTan_32f_C1R_kernelPKfiPfiii --------------------------
	.section	.nv.constant0._Z25nppiArcTan_32f_C1R_kernelPKfiPfiii,"a",@progbits
	.sectionflags	@""
	.align	4
.nv.constant0._Z25nppiArcTan_32f_C1R_kernelPKfiPfiii:
	.zero		932


//--------------------- SYMBOLS --------------------------

	.type		.nv.reservedSmem.offset0,@object
	.size		.nv.reservedSmem.offset0,0x4
